	.headerflags	@"EF_CUDA_TEXMODE_UNIFIED EF_CUDA_64BIT_ADDRESS EF_CUDA_ACCELERATORS EF_CUDA_SM90 EF_CUDA_VIRTUAL_SM(EF_CUDA_SM90)"
	.elftype	@"ET_EXEC"


//--------------------- .nv.info                  --------------------------
	.section	.nv.info,"",@"SHT_CUDA_INFO"
	.align	4


	//----- nvinfo : EIATTR_REGCOUNT
	.align		4
        /*0000*/ 	.byte	0x04, 0x2f
        /*0002*/ 	.short	(.L_3 - .L_2)
	.align		4
.L_2:
        /*0004*/ 	.word	index@(triton_poi_fused_cat_relu_17)
        /*0008*/ 	.word	0x0000001a


	//----- nvinfo : EIATTR_MIN_STACK_SIZE
	.align		4
.L_3:
        /*000c*/ 	.byte	0x04, 0x12
        /*000e*/ 	.short	(.L_5 - .L_4)
	.align		4
.L_4:
        /*0010*/ 	.word	index@(triton_poi_fused_cat_relu_17)
        /*0014*/ 	.word	0x00000000


	//----- nvinfo : EIATTR_FRAME_SIZE
	.align		4
.L_5:
        /*0018*/ 	.byte	0x04, 0x11
        /*001a*/ 	.short	(.L_7 - .L_6)
	.align		4
.L_6:
        /*001c*/ 	.word	index@(triton_poi_fused_cat_relu_17)
        /*0020*/ 	.word	0x00000000


	//----- nvinfo : EIATTR_MIN_STACK_SIZE
	.align		4
.L_7:
        /*0024*/ 	.byte	0x04, 0x12
        /*0026*/ 	.short	(.L_9 - .L_8)
	.align		4
.L_8:
        /*0028*/ 	.word	index@(triton_poi_fused_cat_relu_17)
        /*002c*/ 	.word	0x00000000
.L_9:


//--------------------- .nv.info.triton_poi_fused_cat_relu_17 --------------------------
	.section	.nv.info.triton_poi_fused_cat_relu_17,"",@"SHT_CUDA_INFO"
	.sectionflags	@""
	.align	4


	//----- nvinfo : EIATTR_CUDA_API_VERSION
	.align		4
        /*0000*/ 	.byte	0x04, 0x37
        /*0002*/ 	.short	(.L_11 - .L_10)
.L_10:
        /*0004*/ 	.word	0x0000007c


	//----- nvinfo : EIATTR_KPARAM_INFO
	.align		4
.L_11:
        /*0008*/ 	.byte	0x04, 0x17
        /*000a*/ 	.short	(.L_13 - .L_12)
.L_12:
        /*000c*/ 	.word	0x00000000
        /*0010*/ 	.short	0x0007
        /*0012*/ 	.short	0x0038
        /*0014*/ 	.byte	0x00, 0xf0, 0x11, 0x00


	//----- nvinfo : EIATTR_KPARAM_INFO
	.align		4
.L_13:
        /*0018*/ 	.byte	0x04, 0x17
        /*001a*/ 	.short	(.L_15 - .L_14)
.L_14:
        /*001c*/ 	.word	0x00000000
        /*0020*/ 	.short	0x0006
        /*0022*/ 	.short	0x0030
        /*0024*/ 	.byte	0x00, 0xf4, 0x21, 0x00


	//----- nvinfo : EIATTR_KPARAM_INFO
	.align		4
.L_15:
        /*0028*/ 	.byte	0x04, 0x17
        /*002a*/ 	.short	(.L_17 - .L_16)
.L_16:
        /*002c*/ 	.word	0x00000000
        /*0030*/ 	.short	0x0005
        /*0032*/ 	.short	0x0028
        /*0034*/ 	.byte	0x00, 0xf4, 0x21, 0x00


	//----- nvinfo : EIATTR_KPARAM_INFO
	.align		4
.L_17:
        /*0038*/ 	.byte	0x04, 0x17
        /*003a*/ 	.short	(.L_19 - .L_18)
.L_18:
        /*003c*/ 	.word	0x00000000
        /*0040*/ 	.short	0x0004
        /*0042*/ 	.short	0x0020
        /*0044*/ 	.byte	0x00, 0xf4, 0x21, 0x00


	//----- nvinfo : EIATTR_KPARAM_INFO
	.align		4
.L_19:
        /*0048*/ 	.byte	0x04, 0x17
        /*004a*/ 	.short	(.L_21 - .L_20)
.L_20:
        /*004c*/ 	.word	0x00000000
        /*0050*/ 	.short	0x0003
        /*0052*/ 	.short	0x0018
        /*0054*/ 	.byte	0x00, 0xf4, 0x21, 0x00


	//----- nvinfo : EIATTR_KPARAM_INFO
	.align		4
.L_21:
        /*0058*/ 	.byte	0x04, 0x17
        /*005a*/ 	.short	(.L_23 - .L_22)
.L_22:
        /*005c*/ 	.word	0x00000000
        /*0060*/ 	.short	0x0002
        /*0062*/ 	.short	0x0010
        /*0064*/ 	.byte	0x00, 0xf4, 0x21, 0x00


	//----- nvinfo : EIATTR_KPARAM_INFO
	.align		4
.L_23:
        /*0068*/ 	.byte	0x04, 0x17
        /*006a*/ 	.short	(.L_25 - .L_24)
.L_24:
        /*006c*/ 	.word	0x00000000
        /*0070*/ 	.short	0x0001
        /*0072*/ 	.short	0x0008
        /*0074*/ 	.byte	0x00, 0xf4, 0x21, 0x00


	//----- nvinfo : EIATTR_KPARAM_INFO
	.align		4
.L_25:
        /*0078*/ 	.byte	0x04, 0x17
        /*007a*/ 	.short	(.L_27 - .L_26)
.L_26:
        /*007c*/ 	.word	0x00000000
        /*0080*/ 	.short	0x0000
        /*0082*/ 	.short	0x0000
        /*0084*/ 	.byte	0x00, 0xf4, 0x21, 0x00


	//----- nvinfo : EIATTR_SPARSE_MMA_MASK
	.align		4
.L_27:
        /*0088*/ 	.byte	0x03, 0x50
        /*008a*/ 	.short	0x0000


	//----- nvinfo : EIATTR_MAXREG_COUNT
	.align		4
        /*008c*/ 	.byte	0x03, 0x1b
        /*008e*/ 	.short	0x00ff


	//----- nvinfo : EIATTR_EXIT_INSTR_OFFSETS
	.align		4
        /*0090*/ 	.byte	0x04, 0x1c
        /*0092*/ 	.short	(.L_29 - .L_28)


	//   ....[0]....
.L_28:
        /*0094*/ 	.word	0x000005a0


	//----- nvinfo : EIATTR_REQNTID
	.align		4
.L_29:
        /*0098*/ 	.byte	0x04, 0x10
        /*009a*/ 	.short	(.L_31 - .L_30)
.L_30:
        /*009c*/ 	.word	0x00000100
        /*00a0*/ 	.word	0x00000001
        /*00a4*/ 	.word	0x00000001


	//----- nvinfo : EIATTR_CBANK_PARAM_SIZE
	.align		4
.L_31:
        /*00a8*/ 	.byte	0x03, 0x19
        /*00aa*/ 	.short	0x003c


	//----- nvinfo : EIATTR_PARAM_CBANK
	.align		4
        /*00ac*/ 	.byte	0x04, 0x0a
        /*00ae*/ 	.short	(.L_33 - .L_32)
	.align		4
.L_32:
        /*00b0*/ 	.word	index@(.nv.constant0.triton_poi_fused_cat_relu_17)
        /*00b4*/ 	.short	0x0210
        /*00b6*/ 	.short	0x003c


	//----- nvinfo : EIATTR_SW_WAR
	.align		4
.L_33:
        /*00b8*/ 	.byte	0x04, 0x36
        /*00ba*/ 	.short	(.L_35 - .L_34)
.L_34:
        /*00bc*/ 	.word	0x00000008
.L_35:


//--------------------- .nv.callgraph             --------------------------
	.section	.nv.callgraph,"",@"SHT_CUDA_CALLGRAPH"
	.align	4
	.sectionentsize	8
	.align		4
        /*0000*/ 	.word	0x00000000
	.align		4
        /*0004*/ 	.word	0xffffffff
	.align		4
        /*0008*/ 	.word	0x00000000
	.align		4
        /*000c*/ 	.word	0xfffffffe
	.align		4
        /*0010*/ 	.word	0x00000000
	.align		4
        /*0014*/ 	.word	0xfffffffd
	.align		4
        /*0018*/ 	.word	0x00000000
	.align		4
        /*001c*/ 	.word	0xfffffffc


//--------------------- .nv.constant4             --------------------------
	.section	.nv.constant4,"a",@progbits
	.align	8
	.align		8
.nv.constant4:
        /*0000*/ 	.dword	_$_str
	.align		8
        /*0008*/ 	.dword	_$_str_$_2


//--------------------- .text.triton_poi_fused_cat_relu_17 --------------------------
	.section	.text.triton_poi_fused_cat_relu_17,"ax",@progbits
	.align	128
        .global         triton_poi_fused_cat_relu_17
        .type           triton_poi_fused_cat_relu_17,@function
        .size           triton_poi_fused_cat_relu_17,(.L_x_1 - triton_poi_fused_cat_relu_17)
        .other          triton_poi_fused_cat_relu_17,@"STO_CUDA_ENTRY STV_DEFAULT"
triton_poi_fused_cat_relu_17:
.text.triton_poi_fused_cat_relu_17:
[----:B------:R-:W-:Y:S01]  /*0000*/  LDC R1, c[0x0][0x28] ;  /* 0x00000a00ff017b82 */ /* 0x000fe20000000800 */
[----:B------:R-:W1:Y:S07]  /*0010*/  S2R R0, SR_TID.X ;  /* 0x0000000000007919 */ /* 0x000e6e0000002100 */
[----:B------:R-:W2:Y:S01]  /*0020*/  LDC.64 R4, c[0x0][0x228] ;  /* 0x00008a00ff047b82 */ /* 0x000ea20000000a00 */
[----:B------:R-:W-:Y:S01]  /*0030*/  ULDC.64 UR4, c[0x0][0x208] ;  /* 0x0000820000047ab9 */ /* 0x000fe20000000a00 */
[----:B------:R-:W-:Y:S01]  /*0040*/  ULDC.64 UR6, c[0x0][0x218] ;  /* 0x0000860000067ab9 */ /* 0x000fe20000000a00 */
[----:B------:R-:W3:Y:S05]  /*0050*/  S2R R3, SR_CTAID.X ;  /* 0x0000000000037919 */ /* 0x000eea0000002500 */
[----:B------:R-:W4:Y:S08]  /*0060*/  LDC.64 R6, c[0x0][0x220] ;  /* 0x00008800ff067b82 */ /* 0x000f300000000a00 */
[----:B------:R-:W5:Y:S08]  /*0070*/  LDC.64 R14, c[0x0][0x210] ;  /* 0x00008400ff0e7b82 */ /* 0x000f700000000a00 */
[----:B------:R-:W4:Y:S01]  /*0080*/  LDC.64 R12, c[0x0][0x230] ;  /* 0x00008c00ff0c7b82 */ /* 0x000f220000000a00 */
[----:B-1----:R-:W-:-:S05]  /*0090*/  IMAD.SHL.U32 R0, R0, 0x2, RZ ;  /* 0x0000000200007824 */ /* 0x002fca00078e00ff */
[----:B------:R-:W-:-:S05]  /*00a0*/  LOP3.LUT R0, R0, 0x1fe, RZ, 0xc0, !PT ;  /* 0x000001fe00007812 */ /* 0x000fca00078ec0ff */
[----:B---3--:R-:W-:-:S05]  /*00b0*/  IMAD R0, R3, 0x200, R0 ;  /* 0x0000020003007824 */ /* 0x008fca00078e0200 */
[----:B------:R-:W-:-:S04]  /*00c0*/  SHF.R.S32.HI R3, RZ, 0x1f, R0 ;  /* 0x0000001fff037819 */ /* 0x000fc80000011400 */
[----:B------:R-:W-:-:S04]  /*00d0*/  LEA.HI R9, R3, R0, RZ, 0x8 ;  /* 0x0000000003097211 */ /* 0x000fc800078f40ff */
[----:B------:R-:W-:-:S05]  /*00e0*/  LOP3.LUT R3, R9, 0xffffff00, RZ, 0xc0, !PT ;  /* 0xffffff0009037812 */ /* 0x000fca00078ec0ff */
[----:B------:R-:W-:Y:S01]  /*00f0*/  IMAD.IADD R8, R0, 0x1, -R3 ;  /* 0x0000000100087824 */ /* 0x000fe200078e0a03 */
[----:B------:R-:W-:-:S03]  /*0100*/  CS2R R2, SRZ ;  /* 0x0000000000027805 */ /* 0x000fc6000001ff00 */
[C---:B--2---:R-:W-:Y:S01]  /*0110*/  IMAD.WIDE R4, R8.reuse, 0x4, R4 ;  /* 0x0000000408047825 */ /* 0x044fe200078e0204 */
[----:B------:R-:W-:-:S13]  /*0120*/  ISETP.GT.AND P0, PT, R8, 0x7f, PT ;  /* 0x0000007f0800780c */ /* 0x000fda0003f04270 */
[----:B------:R1:W2:Y:S01]  /*0130*/  @P0 LDG.E.EL.64 R2, desc[UR4][R4.64+-0x200] ;  /* 0xfffe000404020981 */ /* 0x0002a2000c2e1b00 */
[----:B------:R-:W-:Y:S02]  /*0140*/  SHF.R.S32.HI R9, RZ, 0x8, R9 ;  /* 0x00000008ff097819 */ /* 0x000fe40000011409 */
[----:B------:R-:W-:-:S03]  /*0150*/  SHF.R.S32.HI R10, RZ, 0x1f, R8 ;  /* 0x0000001fff0a7819 */ /* 0x000fc60000011408 */
[----:B------:R-:W-:Y:S01]  /*0160*/  IMAD.SHL.U32 R9, R9, 0x80, RZ ;  /* 0x0000008009097824 */ /* 0x000fe200078e00ff */
[----:B-1----:R-:W-:-:S04]  /*0170*/  CS2R R4, SRZ ;  /* 0x0000000000047805 */ /* 0x002fc8000001ff00 */
[----:B------:R-:W-:-:S04]  /*0180*/  IADD3 R16, P1, R8, R9, RZ ;  /* 0x0000000908107210 */ /* 0x000fc80007f3e0ff */
[----:B------:R-:W-:Y:S02]  /*0190*/  LEA.HI.X.SX32 R17, R9, R10, 0x1, P1 ;  /* 0x0000000a09117211 */ /* 0x000fe400008f0eff */
[----:B------:R-:W1:Y:S01]  /*01a0*/  LDC.64 R10, c[0x0][0x238] ;  /* 0x00008e00ff0a7b82 */ /* 0x000e620000000a00 */
[----:B------:R-:W-:-:S04]  /*01b0*/  LEA R22, P1, R16, UR6, 0x2 ;  /* 0x0000000610167c11 */ /* 0x000fc8000f8210ff */
[----:B------:R-:W-:Y:S01]  /*01c0*/  LEA.HI.X R23, R16, UR7, R17, 0x2, P1 ;  /* 0x0000000710177c11 */ /* 0x000fe200088f1411 */
[----:B----4-:R-:W-:Y:S01]  /*01d0*/  IMAD.WIDE R16, R8, 0x4, R6 ;  /* 0x0000000408107825 */ /* 0x010fe200078e0206 */
[----:B------:R-:W-:-:S04]  /*01e0*/  CS2R R6, SRZ ;  /* 0x0000000000067805 */ /* 0x000fc8000001ff00 */
[----:B------:R-:W3:Y:S04]  /*01f0*/  @P0 LDG.E.EL.64 R4, desc[UR4][R16.64+-0x200] ;  /* 0xfffe000410040981 */ /* 0x000ee8000c2e1b00 */
[----:B------:R-:W4:Y:S01]  /*0200*/  @P0 LDG.E.EL.64 R6, desc[UR4][R22.64+-0x200] ;  /* 0xfffe000416060981 */ /* 0x000f22000c2e1b00 */
[C---:B------:R-:W-:Y:S01]  /*0210*/  IMAD.IADD R9, R8.reuse, 0x1, R9 ;  /* 0x0000000108097824 */ /* 0x040fe200078e0209 */
[C---:B------:R-:W-:Y:S01]  /*0220*/  ISETP.GE.AND P3, PT, R8.reuse, 0x80, PT ;  /* 0x000000800800780c */ /* 0x040fe20003f66270 */
[----:B0-----:R-:W-:Y:S01]  /*0230*/  IMAD.WIDE R18, R8, 0x4, R12 ;  /* 0x0000000408127825 */ /* 0x001fe200078e020c */
[----:B------:R-:W-:-:S03]  /*0240*/  CS2R R12, SRZ ;  /* 0x00000000000c7805 */ /* 0x000fc6000001ff00 */
[----:B-----5:R-:W-:-:S04]  /*0250*/  IMAD.WIDE R14, R9, 0x4, R14 ;  /* 0x00000004090e7825 */ /* 0x020fc800078e020e */
[----:B-1----:R-:W-:Y:S01]  /*0260*/  IMAD.WIDE R20, R8, 0x4, R10 ;  /* 0x0000000408147825 */ /* 0x002fe200078e020a */
[----:B------:R-:W-:Y:S02]  /*0270*/  CS2R R10, SRZ ;  /* 0x00000000000a7805 */ /* 0x000fe4000001ff00 */
[----:B------:R-:W-:Y:S01]  /*0280*/  CS2R R8, SRZ ;  /* 0x0000000000087805 */ /* 0x000fe2000001ff00 */
[----:B------:R0:W5:Y:S04]  /*0290*/  @!P3 LDG.E.EL.64 R12, desc[UR4][R14.64] ;  /* 0x000000040e0cb981 */ /* 0x000168000c2e1b00 */
[----:B------:R-:W5:Y:S04]  /*02a0*/  @P0 LDG.E.EL.64 R10, desc[UR4][R18.64+-0x200] ;  /* 0xfffe0004120a0981 */ /* 0x000f68000c2e1b00 */
[----:B------:R-:W5:Y:S01]  /*02b0*/  @P0 LDG.E.EL.64 R8, desc[UR4][R20.64+-0x200] ;  /* 0xfffe000414080981 */ /* 0x000f62000c2e1b00 */
[----:B0-----:R-:W-:Y:S01]  /*02c0*/  IMAD.MOV.U32 R14, RZ, RZ, 0x3e800000 ;  /* 0x3e800000ff0e7424 */ /* 0x001fe200078e00ff */
[----:B--2---:R-:W-:-:S02]  /*02d0*/  SEL R2, R2, RZ, P0 ;  /* 0x000000ff02027207 */ /* 0x004fc40000000000 */
[----:B------:R-:W-:-:S03]  /*02e0*/  SEL R3, R3, RZ, P0 ;  /* 0x000000ff03037207 */ /* 0x000fc60000000000 */
[----:B------:R-:W-:Y:S02]  /*02f0*/  FADD R2, R2, 9.9999997473787516356e-06 ;  /* 0x3727c5ac02027421 */ /* 0x000fe40000000000 */
[----:B------:R-:W-:Y:S02]  /*0300*/  FADD R3, R3, 9.9999997473787516356e-06 ;  /* 0x3727c5ac03037421 */ /* 0x000fe40000000000 */
[----:B------:R-:W0:Y:S08]  /*0310*/  MUFU.SQRT R16, R2 ;  /* 0x0000000200107308 */ /* 0x000e300000002000 */
[----:B------:R3:W1:Y:S01]  /*0320*/  MUFU.SQRT R17, R3 ;  /* 0x0000000300117308 */ /* 0x0006620000002000 */
[----:B0-----:R-:W-:-:S02]  /*0330*/  FSETP.GT.AND P1, PT, R16, 8.50705917302346158658e+37, PT ;  /* 0x7e8000001000780b */ /* 0x001fc40003f24000 */
[----:B------:R-:W-:Y:S02]  /*0340*/  FSETP.GEU.AND P4, PT, R16, 1.175494350822287508e-38, PT ;  /* 0x008000001000780b */ /* 0x000fe40003f8e000 */
[----:B---3--:R-:W-:Y:S02]  /*0350*/  SEL R3, R4, RZ, P0 ;  /* 0x000000ff04037207 */ /* 0x008fe40000000000 */
[----:B------:R-:W-:Y:S02]  /*0360*/  FSEL R15, R14, 1, P1 ;  /* 0x3f8000000e0f7808 */ /* 0x000fe40000800000 */
[C---:B-1----:R-:W-:Y:S02]  /*0370*/  FSETP.GT.AND P2, PT, R17.reuse, 8.50705917302346158658e+37, PT ;  /* 0x7e8000001100780b */ /* 0x042fe40003f44000 */
[----:B------:R-:W-:Y:S02]  /*0380*/  FSETP.GEU.AND P5, PT, R17, 1.175494350822287508e-38, PT ;  /* 0x008000001100780b */ /* 0x000fe40003fae000 */
[----:B----4-:R-:W-:Y:S01]  /*0390*/  SEL R6, R6, RZ, P0 ;  /* 0x000000ff06067207 */ /* 0x010fe20000000000 */
[----:B------:R-:W-:Y:S01]  /*03a0*/  @P1 FMUL R16, R16, 0.25 ;  /* 0x3e80000010101820 */ /* 0x000fe20000400000 */
[----:B------:R-:W-:Y:S01]  /*03b0*/  FSEL R14, R14, 1, P2 ;  /* 0x3f8000000e0e7808 */ /* 0x000fe20001000000 */
[----:B------:R-:W-:Y:S01]  /*03c0*/  @!P4 FMUL R15, R15, 16777216 ;  /* 0x4b8000000f0fc820 */ /* 0x000fe20000400000 */
[----:B------:R-:W-:Y:S01]  /*03d0*/  SEL R4, R7, RZ, P0 ;  /* 0x000000ff07047207 */ /* 0x000fe20000000000 */
[----:B------:R-:W-:Y:S01]  /*03e0*/  @!P4 FMUL R16, R16, 16777216 ;  /* 0x4b8000001010c820 */ /* 0x000fe20000400000 */
[----:B------:R-:W-:Y:S01]  /*03f0*/  FADD R6, R6, -R3 ;  /* 0x8000000306067221 */ /* 0x000fe20000000000 */
[----:B------:R-:W-:Y:S01]  /*0400*/  SEL R5, R5, RZ, P0 ;  /* 0x000000ff05057207 */ /* 0x000fe20000000000 */
[----:B------:R-:W0:Y:S01]  /*0410*/  LDC.64 R2, c[0x0][0x240] ;  /* 0x00009000ff027b82 */ /* 0x000e220000000a00 */
[----:B------:R-:W-:-:S02]  /*0420*/  @P2 FMUL R17, R17, 0.25 ;  /* 0x3e80000011112820 */ /* 0x000fc40000400000 */
[----:B------:R-:W1:Y:S01]  /*0430*/  MUFU.RCP R16, R16 ;  /* 0x0000001000107308 */ /* 0x000e620000001000 */
[----:B------:R-:W-:Y:S01]  /*0440*/  @!P5 FMUL R14, R14, 16777216 ;  /* 0x4b8000000e0ed820 */ /* 0x000fe20000400000 */
[----:B------:R-:W-:Y:S01]  /*0450*/  @!P5 FMUL R17, R17, 16777216 ;  /* 0x4b8000001111d820 */ /* 0x000fe20000400000 */
[----:B------:R-:W-:Y:S01]  /*0460*/  FADD R4, R4, -R5 ;  /* 0x8000000504047221 */ /* 0x000fe20000000000 */
[----:B-----5:R-:W-:Y:S02]  /*0470*/  SEL R10, R10, RZ, P0 ;  /* 0x000000ff0a0a7207 */ /* 0x020fe40000000000 */
[----:B------:R-:W-:Y:S02]  /*0480*/  SEL R11, R11, RZ, P0 ;  /* 0x000000ff0b0b7207 */ /* 0x000fe40000000000 */
[----:B------:R-:W2:Y:S01]  /*0490*/  MUFU.RCP R17, R17 ;  /* 0x0000001100117308 */ /* 0x000ea20000001000 */
[----:B------:R-:W-:Y:S02]  /*04a0*/  SEL R8, R8, RZ, P0 ;  /* 0x000000ff08087207 */ /* 0x000fe40000000000 */
[----:B------:R-:W-:-:S02]  /*04b0*/  SEL R9, R9, RZ, P0 ;  /* 0x000000ff09097207 */ /* 0x000fc40000000000 */
[----:B------:R-:W-:Y:S01]  /*04c0*/  SEL R12, R12, RZ, !P3 ;  /* 0x000000ff0c0c7207 */ /* 0x000fe20005800000 */
[----:B-1----:R-:W-:Y:S01]  /*04d0*/  FMUL R15, R16, R15 ;  /* 0x0000000f100f7220 */ /* 0x002fe20000400000 */
[----:B------:R-:W-:-:S03]  /*04e0*/  SEL R13, R13, RZ, !P3 ;  /* 0x000000ff0d0d7207 */ /* 0x000fc60005800000 */
[----:B------:R-:W-:Y:S01]  /*04f0*/  FMUL R15, R6, R15 ;  /* 0x0000000f060f7220 */ /* 0x000fe20000400000 */
[----:B0-----:R-:W-:-:S04]  /*0500*/  IMAD.WIDE R2, R0, 0x4, R2 ;  /* 0x0000000400027825 */ /* 0x001fc800078e0202 */
[----:B--2---:R-:W-:Y:S01]  /*0510*/  FMUL R17, R17, R14 ;  /* 0x0000000e11117220 */ /* 0x004fe20000400000 */
[----:B------:R-:W-:-:S03]  /*0520*/  @P3 FFMA R12, R15, R10, R8 ;  /* 0x0000000a0f0c3223 */ /* 0x000fc60000000008 */
[----:B------:R-:W-:Y:S02]  /*0530*/  FMUL R4, R4, R17 ;  /* 0x0000001104047220 */ /* 0x000fe40000400000 */
[----:B------:R-:W-:Y:S02]  /*0540*/  FSETP.GEU.AND P0, PT, R12, RZ, PT ;  /* 0x000000ff0c00720b */ /* 0x000fe40003f0e000 */
[----:B------:R-:W-:Y:S02]  /*0550*/  @P3 FFMA R13, R4, R11, R9 ;  /* 0x0000000b040d3223 */ /* 0x000fe40000000009 */
[----:B------:R-:W-:-:S03]  /*0560*/  FSEL R12, R12, RZ, P0 ;  /* 0x000000ff0c0c7208 */ /* 0x000fc60000000000 */
[----:B------:R-:W-:-:S04]  /*0570*/  FSETP.GEU.AND P1, PT, R13, RZ, PT ;  /* 0x000000ff0d00720b */ /* 0x000fc80003f2e000 */
[----:B------:R-:W-:-:S05]  /*0580*/  FSEL R13, R13, RZ, P1 ;  /* 0x000000ff0d0d7208 */ /* 0x000fca0000800000 */
[----:B------:R-:W-:Y:S01]  /*0590*/  STG.E.64 desc[UR4][R2.64], R12 ;  /* 0x0000000c02007986 */ /* 0x000fe2000c101b04 */
[----:B------:R-:W-:Y:S05]  /*05a0*/  EXIT ;  /* 0x000000000000794d */ /* 0x000fea0003800000 */
.L_x_0:
[----:B------:R-:W-:-:S00]  /*05b0*/  BRA `(.L_x_0) ;  /* 0xfffffffc00fc7947 */ /* 0x000fc0000383ffff */
[----:B------:R-:W-:-:S00]  /*05c0*/  NOP ;  /* 0x0000000000007918 */ /* 0x000fc00000000000 */
        /* <DEDUP_REMOVED lines=11> */
.L_x_1:


//--------------------- .nv.global.init           --------------------------
	.section	.nv.global.init,"aw",@progbits
.nv.global.init:
	.type		_$_str,@object
	.size		_$_str,(_$_str_$_2 - _$_str)
_$_str:
        /*0000*/ 	.byte	0x5f, 0x5f, 0x43, 0x55, 0x44, 0x41, 0x5f, 0x46, 0x54, 0x5a, 0x00
	.type		_$_str_$_2,@object
	.size		_$_str_$_2,(.L_1 - _$_str_$_2)
_$_str_$_2:
        /*000b*/ 	.byte	0x5f, 0x5f, 0x43, 0x55, 0x44, 0x41, 0x5f, 0x50, 0x52, 0x45, 0x43, 0x5f, 0x53, 0x51, 0x52, 0x54
        /*001b*/ 	.byte	0x00
.L_1:


//--------------------- .nv.constant0.triton_poi_fused_cat_relu_17 --------------------------
	.section	.nv.constant0.triton_poi_fused_cat_relu_17,"a",@progbits
	.sectionflags	@""
	.align	4
.nv.constant0.triton_poi_fused_cat_relu_17:
	.zero		588
